	.headerflags	@"EF_CUDA_TEXMODE_UNIFIED EF_CUDA_64BIT_ADDRESS EF_CUDA_ACCELERATORS EF_CUDA_SM90 EF_CUDA_VIRTUAL_SM(EF_CUDA_SM90)"
	.elftype	@"ET_EXEC"


//--------------------- .nv.info                  --------------------------
	.section	.nv.info,"",@"SHT_CUDA_INFO"
	.align	4


	//----- nvinfo : EIATTR_REGCOUNT
	.align		4
        /*0000*/ 	.byte	0x04, 0x2f
        /*0002*/ 	.short	(.L_1 - .L_0)
	.align		4
.L_0:
        /*0004*/ 	.word	index@(triton_poi_fused_3)
        /*0008*/ 	.word	0x0000001e


	//----- nvinfo : EIATTR_MIN_STACK_SIZE
	.align		4
.L_1:
        /*000c*/ 	.byte	0x04, 0x12
        /*000e*/ 	.short	(.L_3 - .L_2)
	.align		4
.L_2:
        /*0010*/ 	.word	index@(triton_poi_fused_3)
        /*0014*/ 	.word	0x00000000


	//----- nvinfo : EIATTR_FRAME_SIZE
	.align		4
.L_3:
        /*0018*/ 	.byte	0x04, 0x11
        /*001a*/ 	.short	(.L_5 - .L_4)
	.align		4
.L_4:
        /*001c*/ 	.word	index@(triton_poi_fused_3)
        /*0020*/ 	.word	0x00000000


	//----- nvinfo : EIATTR_MIN_STACK_SIZE
	.align		4
.L_5:
        /*0024*/ 	.byte	0x04, 0x12
        /*0026*/ 	.short	(.L_7 - .L_6)
	.align		4
.L_6:
        /*0028*/ 	.word	index@(triton_poi_fused_3)
        /*002c*/ 	.word	0x00000000
.L_7:


//--------------------- .nv.info.triton_poi_fused_3 --------------------------
	.section	.nv.info.triton_poi_fused_3,"",@"SHT_CUDA_INFO"
	.sectionflags	@""
	.align	4


	//----- nvinfo : EIATTR_CUDA_API_VERSION
	.align		4
        /*0000*/ 	.byte	0x04, 0x37
        /*0002*/ 	.short	(.L_9 - .L_8)
.L_8:
        /*0004*/ 	.word	0x0000007c


	//----- nvinfo : EIATTR_KPARAM_INFO
	.align		4
.L_9:
        /*0008*/ 	.byte	0x04, 0x17
        /*000a*/ 	.short	(.L_11 - .L_10)
.L_10:
        /*000c*/ 	.word	0x00000000
        /*0010*/ 	.short	0x0003
        /*0012*/ 	.short	0x0014
        /*0014*/ 	.byte	0x00, 0xf0, 0x11, 0x00


	//----- nvinfo : EIATTR_KPARAM_INFO
	.align		4
.L_11:
        /*0018*/ 	.byte	0x04, 0x17
        /*001a*/ 	.short	(.L_13 - .L_12)
.L_12:
        /*001c*/ 	.word	0x00000000
        /*0020*/ 	.short	0x0002
        /*0022*/ 	.short	0x0010
        /*0024*/ 	.byte	0x00, 0xf0, 0x11, 0x00


	//----- nvinfo : EIATTR_KPARAM_INFO
	.align		4
.L_13:
        /*0028*/ 	.byte	0x04, 0x17
        /*002a*/ 	.short	(.L_15 - .L_14)
.L_14:
        /*002c*/ 	.word	0x00000000
        /*0030*/ 	.short	0x0001
        /*0032*/ 	.short	0x0008
        /*0034*/ 	.byte	0x00, 0xf4, 0x21, 0x00


	//----- nvinfo : EIATTR_KPARAM_INFO
	.align		4
.L_15:
        /*0038*/ 	.byte	0x04, 0x17
        /*003a*/ 	.short	(.L_17 - .L_16)
.L_16:
        /*003c*/ 	.word	0x00000000
        /*0040*/ 	.short	0x0000
        /*0042*/ 	.short	0x0000
        /*0044*/ 	.byte	0x00, 0xf4, 0x21, 0x00


	//----- nvinfo : EIATTR_SPARSE_MMA_MASK
	.align		4
.L_17:
        /*0048*/ 	.byte	0x03, 0x50
        /*004a*/ 	.short	0x0000


	//----- nvinfo : EIATTR_MAXREG_COUNT
	.align		4
        /*004c*/ 	.byte	0x03, 0x1b
        /*004e*/ 	.short	0x00ff


	//----- nvinfo : EIATTR_EXIT_INSTR_OFFSETS
	.align		4
        /*0050*/ 	.byte	0x04, 0x1c
        /*0052*/ 	.short	(.L_19 - .L_18)


	//   ....[0]....
.L_18:
        /*0054*/ 	.word	0x00000680


	//   ....[1]....
        /*0058*/ 	.word	0x000006d0


	//----- nvinfo : EIATTR_REQNTID
	.align		4
.L_19:
        /*005c*/ 	.byte	0x04, 0x10
        /*005e*/ 	.short	(.L_21 - .L_20)
.L_20:
        /*0060*/ 	.word	0x00000080
        /*0064*/ 	.word	0x00000001
        /*0068*/ 	.word	0x00000001


	//----- nvinfo : EIATTR_CBANK_PARAM_SIZE
	.align		4
.L_21:
        /*006c*/ 	.byte	0x03, 0x19
        /*006e*/ 	.short	0x0018


	//----- nvinfo : EIATTR_PARAM_CBANK
	.align		4
        /*0070*/ 	.byte	0x04, 0x0a
        /*0072*/ 	.short	(.L_23 - .L_22)
	.align		4
.L_22:
        /*0074*/ 	.word	index@(.nv.constant0.triton_poi_fused_3)
        /*0078*/ 	.short	0x0210
        /*007a*/ 	.short	0x0018


	//----- nvinfo : EIATTR_SW_WAR
	.align		4
.L_23:
        /*007c*/ 	.byte	0x04, 0x36
        /*007e*/ 	.short	(.L_25 - .L_24)
.L_24:
        /*0080*/ 	.word	0x00000008
.L_25:


//--------------------- .nv.callgraph             --------------------------
	.section	.nv.callgraph,"",@"SHT_CUDA_CALLGRAPH"
	.align	4
	.sectionentsize	8
	.align		4
        /*0000*/ 	.word	0x00000000
	.align		4
        /*0004*/ 	.word	0xffffffff
	.align		4
        /*0008*/ 	.word	0x00000000
	.align		4
        /*000c*/ 	.word	0xfffffffe
	.align		4
        /*0010*/ 	.word	0x00000000
	.align		4
        /*0014*/ 	.word	0xfffffffd
	.align		4
        /*0018*/ 	.word	0x00000000
	.align		4
        /*001c*/ 	.word	0xfffffffc


//--------------------- .text.triton_poi_fused_3  --------------------------
	.section	.text.triton_poi_fused_3,"ax",@progbits
	.sectionflags	@"SHF_BARRIERS=1"
	.align	128
        .global         triton_poi_fused_3
        .type           triton_poi_fused_3,@function
        .size           triton_poi_fused_3,(.L_x_1 - triton_poi_fused_3)
        .other          triton_poi_fused_3,@"STO_CUDA_ENTRY STV_DEFAULT"
triton_poi_fused_3:
.text.triton_poi_fused_3:
[----:B------:R-:W0:Y:S01]  /*0000*/  LDC R1, c[0x0][0x28] ;  /* 0x00000a00ff017b82 */ /* 0x000e220000000800 */
[----:B------:R-:W1:Y:S07]  /*0010*/  S2R R15, SR_CTAID.X ;  /* 0x00000000000f7919 */ /* 0x000e6e0000002500 */
[----:B------:R-:W2:Y:S01]  /*0020*/  LDC.64 R16, c[0x0][0x210] ;  /* 0x00008400ff107b82 */ /* 0x000ea20000000a00 */
[----:B------:R-:W-:Y:S01]  /*0030*/  IMAD.MOV.U32 R14, RZ, RZ, RZ ;  /* 0x000000ffff0e7224 */ /* 0x000fe200078e00ff */
[----:B------:R-:W-:Y:S01]  /*0040*/  ULDC.64 UR6, c[0x0][0x208] ;  /* 0x0000820000067ab9 */ /* 0x000fe20000000a00 */
[----:B------:R-:W3:Y:S01]  /*0050*/  S2R R18, SR_TID.X ;  /* 0x0000000000127919 */ /* 0x000ee20000002100 */
[----:B------:R-:W4:Y:S01]  /*0060*/  S2R R19, SR_CTAID.Y ;  /* 0x0000000000137919 */ /* 0x000f220000002600 */
[----:B-1----:R-:W-:Y:S01]  /*0070*/  IMAD.SHL.U32 R15, R15, 0x10, RZ ;  /* 0x000000100f0f7824 */ /* 0x002fe200078e00ff */
[----:B---3--:R-:W-:-:S04]  /*0080*/  SHF.R.U32.HI R0, RZ, 0x4, R18 ;  /* 0x00000004ff007819 */ /* 0x008fc80000011612 */
[----:B------:R-:W-:Y:S01]  /*0090*/  LOP3.LUT R4, R15, 0xf, R18, 0xf8, !PT ;  /* 0x0000000f0f047812 */ /* 0x000fe200078ef812 */
[----:B----4-:R-:W-:Y:S01]  /*00a0*/  IMAD.SHL.U32 R19, R19, 0x40, RZ ;  /* 0x0000004013137824 */ /* 0x010fe200078e00ff */
[----:B------:R-:W-:Y:S02]  /*00b0*/  SGXT.U32 R0, R0, 0x3 ;  /* 0x000000030000781a */ /* 0x000fe40000000000 */
[----:B------:R-:W-:Y:S02]  /*00c0*/  ISETP.GE.AND P0, PT, R4, 0x9, PT ;  /* 0x000000090400780c */ /* 0x000fe40003f06270 */
[----:B------:R-:W-:Y:S02]  /*00d0*/  LOP3.LUT R3, R19, 0x8, R0, 0xfe, !PT ;  /* 0x0000000813037812 */ /* 0x000fe400078efe00 */
[----:B------:R-:W-:Y:S02]  /*00e0*/  LOP3.LUT R2, R19, R0, RZ, 0xfc, !PT ;  /* 0x0000000013027212 */ /* 0x000fe400078efcff */
[C---:B------:R-:W-:Y:S01]  /*00f0*/  ISETP.LT.AND P2, PT, R3.reuse, 0x900, !P0 ;  /* 0x000009000300780c */ /* 0x040fe20004741270 */
[--C-:B------:R-:W-:Y:S01]  /*0100*/  IMAD R3, R3, 0x9, R4.reuse ;  /* 0x0000000903037824 */ /* 0x100fe200078e0204 */
[----:B------:R-:W-:Y:S01]  /*0110*/  LOP3.LUT R6, R19, 0x10, R0, 0xfe, !PT ;  /* 0x0000001013067812 */ /* 0x000fe200078efe00 */
[----:B------:R-:W-:Y:S01]  /*0120*/  IMAD R5, R2, 0x9, R4 ;  /* 0x0000000902057824 */ /* 0x000fe200078e0204 */
[----:B------:R-:W-:-:S02]  /*0130*/  LOP3.LUT R7, R19, 0x18, R0, 0xfe, !PT ;  /* 0x0000001813077812 */ /* 0x000fc400078efe00 */
[----:B------:R-:W-:Y:S01]  /*0140*/  ISETP.LT.AND P1, PT, R2, 0x900, !P0 ;  /* 0x000009000200780c */ /* 0x000fe20004721270 */
[----:B--2---:R-:W-:Y:S01]  /*0150*/  IMAD.WIDE R2, R3, 0x4, R16 ;  /* 0x0000000403027825 */ /* 0x004fe200078e0210 */
[----:B------:R-:W-:Y:S02]  /*0160*/  ISETP.LT.AND P6, PT, R6, 0x900, !P0 ;  /* 0x000009000600780c */ /* 0x000fe400047c1270 */
[----:B------:R-:W-:Y:S02]  /*0170*/  LOP3.LUT R8, R19, 0x20, R0, 0xfe, !PT ;  /* 0x0000002013087812 */ /* 0x000fe400078efe00 */
[----:B------:R-:W-:Y:S01]  /*0180*/  ISETP.LT.AND P5, PT, R7, 0x900, !P0 ;  /* 0x000009000700780c */ /* 0x000fe200047a1270 */
[----:B------:R1:W2:Y:S01]  /*0190*/  @P2 LDG.E.EL R14, desc[UR6][R2.64] ;  /* 0x00000006020e2981 */ /* 0x0002a2000c2e1900 */
[----:B------:R-:W-:Y:S02]  /*01a0*/  LOP3.LUT R4, R19, 0x28, R0, 0xfe, !PT ;  /* 0x0000002813047812 */ /* 0x000fe400078efe00 */
[----:B------:R-:W-:-:S02]  /*01b0*/  LOP3.LUT R6, R19, 0x30, R0, 0xfe, !PT ;  /* 0x0000003013067812 */ /* 0x000fc400078efe00 */
[----:B------:R-:W-:Y:S02]  /*01c0*/  LOP3.LUT R7, R19, 0x38, R0, 0xfe, !PT ;  /* 0x0000003813077812 */ /* 0x000fe400078efe00 */
[----:B------:R-:W-:Y:S02]  /*01d0*/  ISETP.LT.AND P4, PT, R8, 0x900, !P0 ;  /* 0x000009000800780c */ /* 0x000fe40004781270 */
[----:B------:R-:W-:Y:S02]  /*01e0*/  ISETP.LT.AND P3, PT, R4, 0x900, !P0 ;  /* 0x000009000400780c */ /* 0x000fe40004761270 */
[----:B------:R-:W-:Y:S02]  /*01f0*/  ISETP.LT.AND P2, PT, R6, 0x900, !P0 ;  /* 0x000009000600780c */ /* 0x000fe40004741270 */
[----:B------:R-:W-:Y:S01]  /*0200*/  ISETP.LT.AND P0, PT, R7, 0x900, !P0 ;  /* 0x000009000700780c */ /* 0x000fe20004701270 */
[C---:B------:R-:W-:Y:S02]  /*0210*/  VIADD R7, R5.reuse, 0x90 ;  /* 0x0000009005077836 */ /* 0x040fe40000000000 */
[----:B------:R-:W-:-:S02]  /*0220*/  VIADD R9, R5, 0xd8 ;  /* 0x000000d805097836 */ /* 0x000fc40000000000 */
[C---:B------:R-:W-:Y:S02]  /*0230*/  VIADD R11, R5.reuse, 0x120 ;  /* 0x00000120050b7836 */ /* 0x040fe40000000000 */
[C---:B------:R-:W-:Y:S02]  /*0240*/  VIADD R13, R5.reuse, 0x168 ;  /* 0x00000168050d7836 */ /* 0x040fe40000000000 */
[C---:B------:R-:W-:Y:S02]  /*0250*/  VIADD R23, R5.reuse, 0x1b0 ;  /* 0x000001b005177836 */ /* 0x040fe40000000000 */
[C---:B------:R-:W-:Y:S02]  /*0260*/  VIADD R25, R5.reuse, 0x1f8 ;  /* 0x000001f805197836 */ /* 0x040fe40000000000 */
[----:B-1----:R-:W-:-:S04]  /*0270*/  IMAD.WIDE R2, R5, 0x4, R16 ;  /* 0x0000000405027825 */ /* 0x002fc800078e0210 */
[----:B------:R-:W-:-:S04]  /*0280*/  IMAD.WIDE R4, R7, 0x4, R16 ;  /* 0x0000000407047825 */ /* 0x000fc800078e0210 */
[----:B------:R-:W-:-:S04]  /*0290*/  IMAD.WIDE R6, R9, 0x4, R16 ;  /* 0x0000000409067825 */ /* 0x000fc800078e0210 */
[----:B------:R-:W-:Y:S01]  /*02a0*/  IMAD.WIDE R8, R11, 0x4, R16 ;  /* 0x000000040b087825 */ /* 0x000fe200078e0210 */
[----:B------:R-:W-:-:S03]  /*02b0*/  CS2R R20, SRZ ;  /* 0x0000000000147805 */ /* 0x000fc6000001ff00 */
[----:B------:R-:W-:-:S03]  /*02c0*/  IMAD.WIDE R10, R13, 0x4, R16 ;  /* 0x000000040d0a7825 */ /* 0x000fc600078e0210 */
[----:B------:R1:W3:Y:S01]  /*02d0*/  @P6 LDG.E.EL R20, desc[UR6][R4.64] ;  /* 0x0000000604146981 */ /* 0x0002e2000c2e1900 */
[--C-:B------:R-:W-:Y:S01]  /*02e0*/  IMAD.WIDE R12, R23, 0x4, R16.reuse ;  /* 0x00000004170c7825 */ /* 0x100fe200078e0210 */
[----:B------:R-:W-:Y:S02]  /*02f0*/  CS2R R22, SRZ ;  /* 0x0000000000167805 */ /* 0x000fe4000001ff00 */
[----:B------:R-:W4:Y:S01]  /*0300*/  @P5 LDG.E.EL R21, desc[UR6][R6.64] ;  /* 0x0000000606155981 */ /* 0x000f22000c2e1900 */
[----:B------:R-:W-:Y:S01]  /*0310*/  IMAD.WIDE R16, R25, 0x4, R16 ;  /* 0x0000000419107825 */ /* 0x000fe200078e0210 */
[----:B------:R-:W-:Y:S02]  /*0320*/  CS2R R24, SRZ ;  /* 0x0000000000187805 */ /* 0x000fe4000001ff00 */
[----:B------:R-:W5:Y:S01]  /*0330*/  @P4 LDG.E.EL R22, desc[UR6][R8.64] ;  /* 0x0000000608164981 */ /* 0x000f62000c2e1900 */
[----:B------:R-:W-:-:S03]  /*0340*/  IMAD.MOV.U32 R26, RZ, RZ, RZ ;  /* 0x000000ffff1a7224 */ /* 0x000fc600078e00ff */
[----:B------:R-:W5:Y:S04]  /*0350*/  @P3 LDG.E.EL R24, desc[UR6][R10.64] ;  /* 0x000000060a183981 */ /* 0x000f68000c2e1900 */
[----:B------:R1:W5:Y:S04]  /*0360*/  @P2 LDG.E.EL R23, desc[UR6][R12.64] ;  /* 0x000000060c172981 */ /* 0x000368000c2e1900 */
[----:B------:R1:W5:Y:S04]  /*0370*/  @P1 LDG.E.EL R25, desc[UR6][R2.64] ;  /* 0x0000000602191981 */ /* 0x000368000c2e1900 */
[----:B------:R-:W5:Y:S01]  /*0380*/  @P0 LDG.E.EL R26, desc[UR6][R16.64] ;  /* 0x00000006101a0981 */ /* 0x000f62000c2e1900 */
[----:B------:R-:W1:Y:S01]  /*0390*/  S2R R27, SR_TID.X ;  /* 0x00000000001b7919 */ /* 0x000e620000002100 */
[----:B------:R-:W1:Y:S01]  /*03a0*/  S2UR UR5, SR_CgaCtaId ;  /* 0x00000000000579c3 */ /* 0x000e620000008800 */
[----:B------:R-:W-:-:S02]  /*03b0*/  UMOV UR4, 0x400 ;  /* 0x0000040000047882 */ /* 0x000fc40000000000 */
[----:B01----:R-:W-:Y:S01]  /*03c0*/  UPRMT UR4, UR5, 0x654, UR4 ;  /* 0x0000065405047896 */ /* 0x003fe20008000004 */
[----:B------:R-:W-:Y:S01]  /*03d0*/  IMAD.SHL.U32 R4, R27, 0x40, RZ ;  /* 0x000000401b047824 */ /* 0x000fe200078e00ff */
[----:B------:R-:W-:-:S04]  /*03e0*/  SHF.R.U32.HI R5, RZ, 0x4, R27 ;  /* 0x00000004ff057819 */ /* 0x000fc8000001161b */
[----:B------:R-:W-:Y:S02]  /*03f0*/  SGXT.U32 R5, R5, 0x3 ;  /* 0x000000030505781a */ /* 0x000fe40000000000 */
[----:B------:R-:W-:-:S04]  /*0400*/  LOP3.LUT R4, R4, 0x3c0, RZ, 0xc0, !PT ;  /* 0x000003c004047812 */ /* 0x000fc800078ec0ff */
[C---:B------:R-:W-:Y:S02]  /*0410*/  LOP3.LUT R5, R4.reuse, R5, RZ, 0xfc, !PT ;  /* 0x0000000504057212 */ /* 0x040fe400078efcff */
[----:B------:R-:W-:-:S05]  /*0420*/  LEA.HI R4, R4, UR4, RZ, 0x1e ;  /* 0x0000000404047c11 */ /* 0x000fca000f8ff0ff */
[----:B------:R-:W-:Y:S01]  /*0430*/  IMAD R13, R5, 0x4, R4 ;  /* 0x00000004050d7824 */ /* 0x000fe200078e0204 */
[C---:B------:R-:W-:Y:S01]  /*0440*/  LOP3.LUT R2, R27.reuse, 0x70, RZ, 0xc0, !PT ;  /* 0x000000701b027812 */ /* 0x040fe200078ec0ff */
[----:B------:R-:W-:-:S04]  /*0450*/  IMAD.SHL.U32 R8, R27, 0x4, RZ ;  /* 0x000000041b087824 */ /* 0x000fc800078e00ff */
[----:B------:R-:W-:Y:S01]  /*0460*/  VIADD R3, R2, UR4 ;  /* 0x0000000402037c36 */ /* 0x000fe20008000000 */
[----:B------:R-:W-:-:S05]  /*0470*/  LOP3.LUT R8, R8, 0x1fc, RZ, 0xc0, !PT ;  /* 0x000001fc08087812 */ /* 0x000fca00078ec0ff */
[----:B------:R-:W-:Y:S02]  /*0480*/  IMAD R4, R8, 0x4, R3 ;  /* 0x0000000408047824 */ /* 0x000fe400078e0203 */
[----:B------:R-:W-:Y:S01]  /*0490*/  IMAD.SHL.U32 R18, R18, 0x4, RZ ;  /* 0x0000000412127824 */ /* 0x000fe200078e00ff */
[----:B------:R-:W0:Y:S04]  /*04a0*/  LDC.64 R2, c[0x0][0x218] ;  /* 0x00008600ff027b82 */ /* 0x000e280000000a00 */
[----:B------:R-:W-:-:S05]  /*04b0*/  LOP3.LUT R18, R19, 0x3c, R18, 0xf8, !PT ;  /* 0x0000003c13127812 */ /* 0x000fca00078ef812 */
[----:B------:R-:W-:-:S05]  /*04c0*/  IMAD.HI R9, R18, 0x2aaaaaab, RZ ;  /* 0x2aaaaaab12097827 */ /* 0x000fca00078e02ff */
[----:B------:R-:W-:-:S04]  /*04d0*/  SHF.R.U32.HI R10, RZ, 0x1f, R9 ;  /* 0x0000001fff0a7819 */ /* 0x000fc80000011609 */
[----:B------:R-:W-:Y:S02]  /*04e0*/  LEA.HI.SX32 R11, R9, R10, 0x1e ;  /* 0x0000000a090b7211 */ /* 0x000fe400078ff2ff */
[----:B------:R-:W-:Y:S02]  /*04f0*/  LOP3.LUT R10, R8, 0x200, RZ, 0xfc, !PT ;  /* 0x00000200080a7812 */ /* 0x000fe400078efcff */
[----:B------:R-:W-:Y:S01]  /*0500*/  ISETP.GE.AND P0, PT, R18, 0x900, PT ;  /* 0x000009001200780c */ /* 0x000fe20003f06270 */
[----:B------:R-:W-:Y:S01]  /*0510*/  IMAD R18, R11, -0x18, R18 ;  /* 0xffffffe80b127824 */ /* 0x000fe200078e0212 */
[----:B------:R-:W-:Y:S02]  /*0520*/  LOP3.LUT R9, R15, R0, RZ, 0xfc, !PT ;  /* 0x000000000f097212 */ /* 0x000fe400078efcff */
[----:B------:R-:W-:Y:S02]  /*0530*/  LOP3.LUT R0, R15, 0x8, R0, 0xfe, !PT ;  /* 0x000000080f007812 */ /* 0x000fe400078efe00 */
[----:B------:R-:W-:Y:S01]  /*0540*/  SHF.R.U32.HI R10, RZ, 0x2, R10 ;  /* 0x00000002ff0a7819 */ /* 0x000fe2000001160a */
[----:B------:R-:W-:Y:S01]  /*0550*/  IMAD R18, R11, 0xd8, R18 ;  /* 0x000000d80b127824 */ /* 0x000fe200078e0212 */
[----:B------:R-:W-:-:S02]  /*0560*/  ISETP.LT.AND P1, PT, R9, 0x9, !P0 ;  /* 0x000000090900780c */ /* 0x000fc40004721270 */
[----:B------:R-:W-:Y:S02]  /*0570*/  ISETP.LT.AND P0, PT, R0, 0x9, !P0 ;  /* 0x000000090000780c */ /* 0x000fe40004701270 */
[----:B------:R-:W-:Y:S01]  /*0580*/  LOP3.LUT R10, R10, 0xf0, RZ, 0xc0, !PT ;  /* 0x000000f00a0a7812 */ /* 0x000fe200078ec0ff */
[----:B------:R-:W-:-:S04]  /*0590*/  IMAD R11, R9, 0x18, R18 ;  /* 0x00000018090b7824 */ /* 0x000fc800078e0212 */
[----:B------:R-:W-:Y:S02]  /*05a0*/  VIADD R9, R10, UR4 ;  /* 0x000000040a097c36 */ /* 0x000fe40008000000 */
[----:B0-----:R-:W-:-:S04]  /*05b0*/  IMAD.WIDE R10, R11, 0x4, R2 ;  /* 0x000000040b0a7825 */ /* 0x001fc800078e0202 */
[----:B------:R-:W-:Y:S01]  /*05c0*/  IMAD R9, R8, 0x4, R9 ;  /* 0x0000000408097824 */ /* 0x000fe200078e0209 */
[----:B--2---:R-:W-:Y:S04]  /*05d0*/  STS [R13+0x20], R14 ;  /* 0x0000200e0d007388 */ /* 0x004fe80000000800 */
[----:B---3--:R-:W-:Y:S04]  /*05e0*/  STS [R13+0x40], R20 ;  /* 0x000040140d007388 */ /* 0x008fe80000000800 */
[----:B----4-:R-:W-:Y:S04]  /*05f0*/  STS [R13+0x60], R21 ;  /* 0x000060150d007388 */ /* 0x010fe80000000800 */
[----:B-----5:R-:W-:Y:S04]  /*0600*/  STS [R13+0x80], R22 ;  /* 0x000080160d007388 */ /* 0x020fe80000000800 */
[----:B------:R-:W-:Y:S04]  /*0610*/  STS [R13+0xa0], R24 ;  /* 0x0000a0180d007388 */ /* 0x000fe80000000800 */
[----:B------:R-:W-:Y:S04]  /*0620*/  STS [R13+0xc0], R23 ;  /* 0x0000c0170d007388 */ /* 0x000fe80000000800 */
[----:B------:R-:W-:Y:S04]  /*0630*/  STS [R13], R25 ;  /* 0x000000190d007388 */ /* 0x000fe80000000800 */
[----:B------:R-:W-:Y:S01]  /*0640*/  STS [R13+0xe0], R26 ;  /* 0x0000e01a0d007388 */ /* 0x000fe20000000800 */
[----:B------:R-:W-:Y:S06]  /*0650*/  BAR.SYNC.DEFER_BLOCKING 0x0 ;  /* 0x0000000000007b1d */ /* 0x000fec0000010000 */
[----:B------:R-:W0:Y:S04]  /*0660*/  LDS.128 R4, [R4] ;  /* 0x0000000004047984 */ /* 0x000e280000000c00 */
[----:B0-----:R0:W-:Y:S02]  /*0670*/  @P1 STG.E.128 desc[UR6][R10.64], R4 ;  /* 0x000000040a001986 */ /* 0x0011e4000c101d06 */
[----:B0-----:R-:W-:Y:S05]  /*0680*/  @!P0 EXIT ;  /* 0x000000000000894d */ /* 0x001fea0003800000 */
[----:B0-----:R-:W0:Y:S01]  /*0690*/  LDS.128 R8, [R9+0x800] ;  /* 0x0008000009087984 */ /* 0x001e220000000c00 */
[----:B------:R-:W-:-:S04]  /*06a0*/  IMAD R5, R0, 0x18, R18 ;  /* 0x0000001800057824 */ /* 0x000fc800078e0212 */
[----:B------:R-:W-:-:S05]  /*06b0*/  IMAD.WIDE R2, R5, 0x4, R2 ;  /* 0x0000000405027825 */ /* 0x000fca00078e0202 */
[----:B0-----:R-:W-:Y:S01]  /*06c0*/  STG.E.128 desc[UR6][R2.64], R8 ;  /* 0x0000000802007986 */ /* 0x001fe2000c101d06 */
[----:B------:R-:W-:Y:S05]  /*06d0*/  EXIT ;  /* 0x000000000000794d */ /* 0x000fea0003800000 */
.L_x_0:
[----:B------:R-:W-:-:S00]  /*06e0*/  BRA `(.L_x_0) ;  /* 0xfffffffc00fc7947 */ /* 0x000fc0000383ffff */
[----:B------:R-:W-:-:S00]  /*06f0*/  NOP ;  /* 0x0000000000007918 */ /* 0x000fc00000000000 */
        /* <DEDUP_REMOVED lines=8> */
.L_x_1:


//--------------------- .nv.shared.triton_poi_fused_3 --------------------------
	.section	.nv.shared.triton_poi_fused_3,"aw",@nobits
	.sectionflags	@""
	.align	16
	.zero		1024


//--------------------- .nv.constant0.triton_poi_fused_3 --------------------------
	.section	.nv.constant0.triton_poi_fused_3,"a",@progbits
	.sectionflags	@""
	.align	4
.nv.constant0.triton_poi_fused_3:
	.zero		552
